	.headerflags	@"EF_CUDA_TEXMODE_UNIFIED EF_CUDA_64BIT_ADDRESS EF_CUDA_ACCELERATORS EF_CUDA_SM90 EF_CUDA_VIRTUAL_SM(EF_CUDA_SM90)"
	.elftype	@"ET_EXEC"


//--------------------- .nv.info                  --------------------------
	.section	.nv.info,"",@"SHT_CUDA_INFO"
	.align	4


	//----- nvinfo : EIATTR_REGCOUNT
	.align		4
        /*0000*/ 	.byte	0x04, 0x2f
        /*0002*/ 	.short	(.L_3 - .L_2)
	.align		4
.L_2:
        /*0004*/ 	.word	index@(triton_poi_fused__native_batch_norm_legit_no_training_relu_20)
        /*0008*/ 	.word	0x00000010


	//----- nvinfo : EIATTR_MIN_STACK_SIZE
	.align		4
.L_3:
        /*000c*/ 	.byte	0x04, 0x12
        /*000e*/ 	.short	(.L_5 - .L_4)
	.align		4
.L_4:
        /*0010*/ 	.word	index@(triton_poi_fused__native_batch_norm_legit_no_training_relu_20)
        /*0014*/ 	.word	0x00000000


	//----- nvinfo : EIATTR_FRAME_SIZE
	.align		4
.L_5:
        /*0018*/ 	.byte	0x04, 0x11
        /*001a*/ 	.short	(.L_7 - .L_6)
	.align		4
.L_6:
        /*001c*/ 	.word	index@(triton_poi_fused__native_batch_norm_legit_no_training_relu_20)
        /*0020*/ 	.word	0x00000000


	//----- nvinfo : EIATTR_MIN_STACK_SIZE
	.align		4
.L_7:
        /*0024*/ 	.byte	0x04, 0x12
        /*0026*/ 	.short	(.L_9 - .L_8)
	.align		4
.L_8:
        /*0028*/ 	.word	index@(triton_poi_fused__native_batch_norm_legit_no_training_relu_20)
        /*002c*/ 	.word	0x00000000
.L_9:


//--------------------- .nv.info.triton_poi_fused__native_batch_norm_legit_no_training_relu_20 --------------------------
	.section	.nv.info.triton_poi_fused__native_batch_norm_legit_no_training_relu_20,"",@"SHT_CUDA_INFO"
	.sectionflags	@""
	.align	4


	//----- nvinfo : EIATTR_CUDA_API_VERSION
	.align		4
        /*0000*/ 	.byte	0x04, 0x37
        /*0002*/ 	.short	(.L_11 - .L_10)
.L_10:
        /*0004*/ 	.word	0x0000007c


	//----- nvinfo : EIATTR_KPARAM_INFO
	.align		4
.L_11:
        /*0008*/ 	.byte	0x04, 0x17
        /*000a*/ 	.short	(.L_13 - .L_12)
.L_12:
        /*000c*/ 	.word	0x00000000
        /*0010*/ 	.short	0x0006
        /*0012*/ 	.short	0x0030
        /*0014*/ 	.byte	0x00, 0xf0, 0x11, 0x00


	//----- nvinfo : EIATTR_KPARAM_INFO
	.align		4
.L_13:
        /*0018*/ 	.byte	0x04, 0x17
        /*001a*/ 	.short	(.L_15 - .L_14)
.L_14:
        /*001c*/ 	.word	0x00000000
        /*0020*/ 	.short	0x0005
        /*0022*/ 	.short	0x0028
        /*0024*/ 	.byte	0x00, 0xf4, 0x21, 0x00


	//----- nvinfo : EIATTR_KPARAM_INFO
	.align		4
.L_15:
        /*0028*/ 	.byte	0x04, 0x17
        /*002a*/ 	.short	(.L_17 - .L_16)
.L_16:
        /*002c*/ 	.word	0x00000000
        /*0030*/ 	.short	0x0004
        /*0032*/ 	.short	0x0020
        /*0034*/ 	.byte	0x00, 0xf4, 0x21, 0x00


	//----- nvinfo : EIATTR_KPARAM_INFO
	.align		4
.L_17:
        /*0038*/ 	.byte	0x04, 0x17
        /*003a*/ 	.short	(.L_19 - .L_18)
.L_18:
        /*003c*/ 	.word	0x00000000
        /*0040*/ 	.short	0x0003
        /*0042*/ 	.short	0x0018
        /*0044*/ 	.byte	0x00, 0xf4, 0x21, 0x00


	//----- nvinfo : EIATTR_KPARAM_INFO
	.align		4
.L_19:
        /*0048*/ 	.byte	0x04, 0x17
        /*004a*/ 	.short	(.L_21 - .L_20)
.L_20:
        /*004c*/ 	.word	0x00000000
        /*0050*/ 	.short	0x0002
        /*0052*/ 	.short	0x0010
        /*0054*/ 	.byte	0x00, 0xf4, 0x21, 0x00


	//----- nvinfo : EIATTR_KPARAM_INFO
	.align		4
.L_21:
        /*0058*/ 	.byte	0x04, 0x17
        /*005a*/ 	.short	(.L_23 - .L_22)
.L_22:
        /*005c*/ 	.word	0x00000000
        /*0060*/ 	.short	0x0001
        /*0062*/ 	.short	0x0008
        /*0064*/ 	.byte	0x00, 0xf4, 0x21, 0x00


	//----- nvinfo : EIATTR_KPARAM_INFO
	.align		4
.L_23:
        /*0068*/ 	.byte	0x04, 0x17
        /*006a*/ 	.short	(.L_25 - .L_24)
.L_24:
        /*006c*/ 	.word	0x00000000
        /*0070*/ 	.short	0x0000
        /*0072*/ 	.short	0x0000
        /*0074*/ 	.byte	0x00, 0xf4, 0x21, 0x00


	//----- nvinfo : EIATTR_SPARSE_MMA_MASK
	.align		4
.L_25:
        /*0078*/ 	.byte	0x03, 0x50
        /*007a*/ 	.short	0x0000


	//----- nvinfo : EIATTR_MAXREG_COUNT
	.align		4
        /*007c*/ 	.byte	0x03, 0x1b
        /*007e*/ 	.short	0x00ff


	//----- nvinfo : EIATTR_EXIT_INSTR_OFFSETS
	.align		4
        /*0080*/ 	.byte	0x04, 0x1c
        /*0082*/ 	.short	(.L_27 - .L_26)


	//   ....[0]....
.L_26:
        /*0084*/ 	.word	0x000002d0


	//----- nvinfo : EIATTR_REQNTID
	.align		4
.L_27:
        /*0088*/ 	.byte	0x04, 0x10
        /*008a*/ 	.short	(.L_29 - .L_28)
.L_28:
        /*008c*/ 	.word	0x00000080
        /*0090*/ 	.word	0x00000001
        /*0094*/ 	.word	0x00000001


	//----- nvinfo : EIATTR_CBANK_PARAM_SIZE
	.align		4
.L_29:
        /*0098*/ 	.byte	0x03, 0x19
        /*009a*/ 	.short	0x0034


	//----- nvinfo : EIATTR_PARAM_CBANK
	.align		4
        /*009c*/ 	.byte	0x04, 0x0a
        /*009e*/ 	.short	(.L_31 - .L_30)
	.align		4
.L_30:
        /*00a0*/ 	.word	index@(.nv.constant0.triton_poi_fused__native_batch_norm_legit_no_training_relu_20)
        /*00a4*/ 	.short	0x0210
        /*00a6*/ 	.short	0x0034


	//----- nvinfo : EIATTR_SW_WAR
	.align		4
.L_31:
        /*00a8*/ 	.byte	0x04, 0x36
        /*00aa*/ 	.short	(.L_33 - .L_32)
.L_32:
        /*00ac*/ 	.word	0x00000008
.L_33:


//--------------------- .nv.callgraph             --------------------------
	.section	.nv.callgraph,"",@"SHT_CUDA_CALLGRAPH"
	.align	4
	.sectionentsize	8
	.align		4
        /*0000*/ 	.word	0x00000000
	.align		4
        /*0004*/ 	.word	0xffffffff
	.align		4
        /*0008*/ 	.word	0x00000000
	.align		4
        /*000c*/ 	.word	0xfffffffe
	.align		4
        /*0010*/ 	.word	0x00000000
	.align		4
        /*0014*/ 	.word	0xfffffffd
	.align		4
        /*0018*/ 	.word	0x00000000
	.align		4
        /*001c*/ 	.word	0xfffffffc


//--------------------- .nv.constant4             --------------------------
	.section	.nv.constant4,"a",@progbits
	.align	8
	.align		8
.nv.constant4:
        /*0000*/ 	.dword	_$_str
	.align		8
        /*0008*/ 	.dword	_$_str_$_2


//--------------------- .text.triton_poi_fused__native_batch_norm_legit_no_training_relu_20 --------------------------
	.section	.text.triton_poi_fused__native_batch_norm_legit_no_training_relu_20,"ax",@progbits
	.align	128
        .global         triton_poi_fused__native_batch_norm_legit_no_training_relu_20
        .type           triton_poi_fused__native_batch_norm_legit_no_training_relu_20,@function
        .size           triton_poi_fused__native_batch_norm_legit_no_training_relu_20,(.L_x_1 - triton_poi_fused__native_batch_norm_legit_no_training_relu_20)
        .other          triton_poi_fused__native_batch_norm_legit_no_training_relu_20,@"STO_CUDA_ENTRY STV_DEFAULT"
triton_poi_fused__native_batch_norm_legit_no_training_relu_20:
.text.triton_poi_fused__native_batch_norm_legit_no_training_relu_20:
[----:B------:R-:W-:Y:S01]  /*0000*/  LDC R1, c[0x0][0x28] ;  /* 0x00000a00ff017b82 */ /* 0x000fe20000000800 */
[----:B------:R-:W1:Y:S07]  /*0010*/  S2R R0, SR_TID.X ;  /* 0x0000000000007919 */ /* 0x000e6e0000002100 */
[----:B------:R-:W2:Y:S01]  /*0020*/  LDC.64 R6, c[0x0][0x220] ;  /* 0x00008800ff067b82 */ /* 0x000ea20000000a00 */
[----:B------:R-:W-:Y:S01]  /*0030*/  ULDC.64 UR4, c[0x0][0x208] ;  /* 0x0000820000047ab9 */ /* 0x000fe20000000a00 */
[----:B------:R-:W3:Y:S06]  /*0040*/  S2R R3, SR_CTAID.X ;  /* 0x0000000000037919 */ /* 0x000eec0000002500 */
[----:B------:R-:W4:Y:S08]  /*0050*/  LDC.64 R4, c[0x0][0x218] ;  /* 0x00008600ff047b82 */ /* 0x000f300000000a00 */
[----:B------:R-:W5:Y:S08]  /*0060*/  LDC.64 R8, c[0x0][0x228] ;  /* 0x00008a00ff087b82 */ /* 0x000f700000000a00 */
[----:B------:R-:W5:Y:S01]  /*0070*/  LDC.64 R10, c[0x0][0x230] ;  /* 0x00008c00ff0a7b82 */ /* 0x000f620000000a00 */
[----:B-1----:R-:W-:-:S02]  /*0080*/  LOP3.LUT R0, R0, 0x7f, RZ, 0xc0, !PT ;  /* 0x0000007f00007812 */ /* 0x002fc400078ec0ff */
[----:B---3--:R-:W-:Y:S02]  /*0090*/  SHF.R.S32.HI R2, RZ, 0x18, R3 ;  /* 0x00000018ff027819 */ /* 0x008fe40000011403 */
[----:B------:R-:W-:Y:S02]  /*00a0*/  LEA R0, R3, R0, 0x7 ;  /* 0x0000000003007211 */ /* 0x000fe400078e38ff */
[----:B------:R-:W-:-:S04]  /*00b0*/  SGXT R3, R2, 0x1 ;  /* 0x000000010203781a */ /* 0x000fc80000000200 */
[----:B------:R-:W-:-:S04]  /*00c0*/  LEA.HI R3, R3, R0, RZ, 0xa ;  /* 0x0000000003037211 */ /* 0x000fc800078f50ff */
[----:B------:R-:W-:-:S04]  /*00d0*/  LOP3.LUT R3, R3, 0xfffffc00, RZ, 0xc0, !PT ;  /* 0xfffffc0003037812 */ /* 0x000fc800078ec0ff */
[----:B------:R-:W-:Y:S02]  /*00e0*/  IADD3 R13, R0, -R3, RZ ;  /* 0x80000003000d7210 */ /* 0x000fe40007ffe0ff */
[----:B------:R-:W1:Y:S03]  /*00f0*/  LDC.64 R2, c[0x0][0x210] ;  /* 0x00008400ff027b82 */ /* 0x000e660000000a00 */
[----:B--2---:R-:W-:-:S06]  /*0100*/  IMAD.WIDE R6, R13, 0x4, R6 ;  /* 0x000000040d067825 */ /* 0x004fcc00078e0206 */
[----:B------:R-:W2:Y:S01]  /*0110*/  LDG.E.EL R6, desc[UR4][R6.64] ;  /* 0x0000000406067981 */ /* 0x000ea2000c2e1900 */
[----:B----4-:R-:W-:-:S04]  /*0120*/  IMAD.WIDE R4, R13, 0x4, R4 ;  /* 0x000000040d047825 */ /* 0x010fc800078e0204 */
[C---:B-----5:R-:W-:Y:S02]  /*0130*/  IMAD.WIDE R8, R13.reuse, 0x4, R8 ;  /* 0x000000040d087825 */ /* 0x060fe400078e0208 */
[----:B------:R3:W4:Y:S02]  /*0140*/  LDG.E.EL R5, desc[UR4][R4.64] ;  /* 0x0000000404057981 */ /* 0x000724000c2e1900 */
[----:B0-----:R-:W-:Y:S02]  /*0150*/  IMAD.WIDE R10, R13, 0x4, R10 ;  /* 0x000000040d0a7825 */ /* 0x001fe400078e020a */
[----:B------:R-:W5:Y:S02]  /*0160*/  LDG.E.EL R8, desc[UR4][R8.64] ;  /* 0x0000000408087981 */ /* 0x000f64000c2e1900 */
[C---:B-1----:R-:W-:Y:S02]  /*0170*/  IMAD.WIDE R2, R0.reuse, 0x4, R2 ;  /* 0x0000000400027825 */ /* 0x042fe400078e0202 */
[----:B------:R-:W5:Y:S04]  /*0180*/  LDG.E.EL R11, desc[UR4][R10.64] ;  /* 0x000000040a0b7981 */ /* 0x000f68000c2e1900 */
[----:B------:R0:W4:Y:S01]  /*0190*/  LDG.E R12, desc[UR4][R2.64] ;  /* 0x00000004020c7981 */ /* 0x000122000c1e1900 */
[----:B---3--:R-:W-:Y:S01]  /*01a0*/  HFMA2.MMA R4, -RZ, RZ, 1.625, 0 ;  /* 0x3e800000ff047435 */ /* 0x008fe200000001ff */
[----:B0-----:R-:W0:Y:S02]  /*01b0*/  LDC.64 R2, c[0x0][0x238] ;  /* 0x00008e00ff027b82 */ /* 0x001e240000000a00 */
[----:B0-----:R-:W-:-:S04]  /*01c0*/  IMAD.WIDE R2, R0, 0x4, R2 ;  /* 0x0000000400027825 */ /* 0x001fc800078e0202 */
[----:B--2---:R-:W-:-:S04]  /*01d0*/  FADD R6, R6, 9.9999997473787516356e-06 ;  /* 0x3727c5ac06067421 */ /* 0x004fc80000000000 */
[----:B------:R-:W0:Y:S02]  /*01e0*/  MUFU.SQRT R7, R6 ;  /* 0x0000000600077308 */ /* 0x000e240000002000 */
[C---:B0-----:R-:W-:Y:S02]  /*01f0*/  FSETP.GT.AND P0, PT, R7.reuse, 8.50705917302346158658e+37, PT ;  /* 0x7e8000000700780b */ /* 0x041fe40003f04000 */
[----:B------:R-:W-:-:S11]  /*0200*/  FSETP.GEU.AND P1, PT, R7, 1.175494350822287508e-38, PT ;  /* 0x008000000700780b */ /* 0x000fd60003f2e000 */
[----:B------:R-:W-:-:S04]  /*0210*/  @P0 FMUL R7, R7, 0.25 ;  /* 0x3e80000007070820 */ /* 0x000fc80000400000 */
[----:B------:R-:W-:-:S06]  /*0220*/  @!P1 FMUL R7, R7, 16777216 ;  /* 0x4b80000007079820 */ /* 0x000fcc0000400000 */
[----:B------:R-:W0:Y:S01]  /*0230*/  MUFU.RCP R7, R7 ;  /* 0x0000000700077308 */ /* 0x000e220000001000 */
[----:B------:R-:W-:Y:S01]  /*0240*/  FSEL R4, R4, 1, P0 ;  /* 0x3f80000004047808 */ /* 0x000fe20000000000 */
[----:B----4-:R-:W-:-:S04]  /*0250*/  FADD R5, R12, -R5 ;  /* 0x800000050c057221 */ /* 0x010fc80000000000 */
[----:B------:R-:W-:-:S04]  /*0260*/  @!P1 FMUL R4, R4, 16777216 ;  /* 0x4b80000004049820 */ /* 0x000fc80000400000 */
[----:B0-----:R-:W-:-:S04]  /*0270*/  FMUL R4, R7, R4 ;  /* 0x0000000407047220 */ /* 0x001fc80000400000 */
[----:B------:R-:W-:-:S04]  /*0280*/  FMUL R4, R5, R4 ;  /* 0x0000000405047220 */ /* 0x000fc80000400000 */
[----:B-----5:R-:W-:-:S05]  /*0290*/  FFMA R4, R8, R4, R11 ;  /* 0x0000000408047223 */ /* 0x020fca000000000b */
[----:B------:R-:W-:-:S04]  /*02a0*/  FSETP.GEU.AND P0, PT, R4, RZ, PT ;  /* 0x000000ff0400720b */ /* 0x000fc80003f0e000 */
[----:B------:R-:W-:-:S05]  /*02b0*/  FSEL R5, R4, RZ, P0 ;  /* 0x000000ff04057208 */ /* 0x000fca0000000000 */
[----:B------:R-:W-:Y:S01]  /*02c0*/  STG.E desc[UR4][R2.64], R5 ;  /* 0x0000000502007986 */ /* 0x000fe2000c101904 */
[----:B------:R-:W-:Y:S05]  /*02d0*/  EXIT ;  /* 0x000000000000794d */ /* 0x000fea0003800000 */
.L_x_0:
[----:B------:R-:W-:-:S00]  /*02e0*/  BRA `(.L_x_0) ;  /* 0xfffffffc00fc7947 */ /* 0x000fc0000383ffff */
[----:B------:R-:W-:-:S00]  /*02f0*/  NOP ;  /* 0x0000000000007918 */ /* 0x000fc00000000000 */
        /* <DEDUP_REMOVED lines=8> */
.L_x_1:


//--------------------- .nv.global.init           --------------------------
	.section	.nv.global.init,"aw",@progbits
.nv.global.init:
	.type		_$_str,@object
	.size		_$_str,(_$_str_$_2 - _$_str)
_$_str:
        /*0000*/ 	.byte	0x5f, 0x5f, 0x43, 0x55, 0x44, 0x41, 0x5f, 0x46, 0x54, 0x5a, 0x00
	.type		_$_str_$_2,@object
	.size		_$_str_$_2,(.L_1 - _$_str_$_2)
_$_str_$_2:
        /*000b*/ 	.byte	0x5f, 0x5f, 0x43, 0x55, 0x44, 0x41, 0x5f, 0x50, 0x52, 0x45, 0x43, 0x5f, 0x53, 0x51, 0x52, 0x54
        /*001b*/ 	.byte	0x00
.L_1:


//--------------------- .nv.constant0.triton_poi_fused__native_batch_norm_legit_no_training_relu_20 --------------------------
	.section	.nv.constant0.triton_poi_fused__native_batch_norm_legit_no_training_relu_20,"a",@progbits
	.sectionflags	@""
	.align	4
.nv.constant0.triton_poi_fused__native_batch_norm_legit_no_training_relu_20:
	.zero		580
